	.headerflags	@"EF_CUDA_TEXMODE_UNIFIED EF_CUDA_64BIT_ADDRESS EF_CUDA_ACCELERATORS EF_CUDA_SM90 EF_CUDA_VIRTUAL_SM(EF_CUDA_SM90)"
	.elftype	@"ET_EXEC"


//--------------------- .nv.info                  --------------------------
	.section	.nv.info,"",@"SHT_CUDA_INFO"
	.align	4


	//----- nvinfo : EIATTR_REGCOUNT
	.align		4
        /*0000*/ 	.byte	0x04, 0x2f
        /*0002*/ 	.short	(.L_1 - .L_0)
	.align		4
.L_0:
        /*0004*/ 	.word	index@(triton_poi_fused_convolution_9)
        /*0008*/ 	.word	0x00000017


	//----- nvinfo : EIATTR_MIN_STACK_SIZE
	.align		4
.L_1:
        /*000c*/ 	.byte	0x04, 0x12
        /*000e*/ 	.short	(.L_3 - .L_2)
	.align		4
.L_2:
        /*0010*/ 	.word	index@(triton_poi_fused_convolution_9)
        /*0014*/ 	.word	0x00000000


	//----- nvinfo : EIATTR_FRAME_SIZE
	.align		4
.L_3:
        /*0018*/ 	.byte	0x04, 0x11
        /*001a*/ 	.short	(.L_5 - .L_4)
	.align		4
.L_4:
        /*001c*/ 	.word	index@(triton_poi_fused_convolution_9)
        /*0020*/ 	.word	0x00000000


	//----- nvinfo : EIATTR_MIN_STACK_SIZE
	.align		4
.L_5:
        /*0024*/ 	.byte	0x04, 0x12
        /*0026*/ 	.short	(.L_7 - .L_6)
	.align		4
.L_6:
        /*0028*/ 	.word	index@(triton_poi_fused_convolution_9)
        /*002c*/ 	.word	0x00000000
.L_7:


//--------------------- .nv.info.triton_poi_fused_convolution_9 --------------------------
	.section	.nv.info.triton_poi_fused_convolution_9,"",@"SHT_CUDA_INFO"
	.sectionflags	@""
	.align	4


	//----- nvinfo : EIATTR_CUDA_API_VERSION
	.align		4
        /*0000*/ 	.byte	0x04, 0x37
        /*0002*/ 	.short	(.L_9 - .L_8)
.L_8:
        /*0004*/ 	.word	0x0000007c


	//----- nvinfo : EIATTR_KPARAM_INFO
	.align		4
.L_9:
        /*0008*/ 	.byte	0x04, 0x17
        /*000a*/ 	.short	(.L_11 - .L_10)
.L_10:
        /*000c*/ 	.word	0x00000000
        /*0010*/ 	.short	0x0004
        /*0012*/ 	.short	0x001c
        /*0014*/ 	.byte	0x00, 0xf0, 0x11, 0x00


	//----- nvinfo : EIATTR_KPARAM_INFO
	.align		4
.L_11:
        /*0018*/ 	.byte	0x04, 0x17
        /*001a*/ 	.short	(.L_13 - .L_12)
.L_12:
        /*001c*/ 	.word	0x00000000
        /*0020*/ 	.short	0x0003
        /*0022*/ 	.short	0x0018
        /*0024*/ 	.byte	0x00, 0xf0, 0x11, 0x00


	//----- nvinfo : EIATTR_KPARAM_INFO
	.align		4
.L_13:
        /*0028*/ 	.byte	0x04, 0x17
        /*002a*/ 	.short	(.L_15 - .L_14)
.L_14:
        /*002c*/ 	.word	0x00000000
        /*0030*/ 	.short	0x0002
        /*0032*/ 	.short	0x0010
        /*0034*/ 	.byte	0x00, 0xf4, 0x21, 0x00


	//----- nvinfo : EIATTR_KPARAM_INFO
	.align		4
.L_15:
        /*0038*/ 	.byte	0x04, 0x17
        /*003a*/ 	.short	(.L_17 - .L_16)
.L_16:
        /*003c*/ 	.word	0x00000000
        /*0040*/ 	.short	0x0001
        /*0042*/ 	.short	0x0008
        /*0044*/ 	.byte	0x00, 0xf4, 0x21, 0x00


	//----- nvinfo : EIATTR_KPARAM_INFO
	.align		4
.L_17:
        /*0048*/ 	.byte	0x04, 0x17
        /*004a*/ 	.short	(.L_19 - .L_18)
.L_18:
        /*004c*/ 	.word	0x00000000
        /*0050*/ 	.short	0x0000
        /*0052*/ 	.short	0x0000
        /*0054*/ 	.byte	0x00, 0xf4, 0x21, 0x00


	//----- nvinfo : EIATTR_SPARSE_MMA_MASK
	.align		4
.L_19:
        /*0058*/ 	.byte	0x03, 0x50
        /*005a*/ 	.short	0x0000


	//----- nvinfo : EIATTR_MAXREG_COUNT
	.align		4
        /*005c*/ 	.byte	0x03, 0x1b
        /*005e*/ 	.short	0x00ff


	//----- nvinfo : EIATTR_EXIT_INSTR_OFFSETS
	.align		4
        /*0060*/ 	.byte	0x04, 0x1c
        /*0062*/ 	.short	(.L_21 - .L_20)


	//   ....[0]....
.L_20:
        /*0064*/ 	.word	0x000003e0


	//   ....[1]....
        /*0068*/ 	.word	0x00000400


	//----- nvinfo : EIATTR_REQNTID
	.align		4
.L_21:
        /*006c*/ 	.byte	0x04, 0x10
        /*006e*/ 	.short	(.L_23 - .L_22)
.L_22:
        /*0070*/ 	.word	0x00000080
        /*0074*/ 	.word	0x00000001
        /*0078*/ 	.word	0x00000001


	//----- nvinfo : EIATTR_CBANK_PARAM_SIZE
	.align		4
.L_23:
        /*007c*/ 	.byte	0x03, 0x19
        /*007e*/ 	.short	0x0020


	//----- nvinfo : EIATTR_PARAM_CBANK
	.align		4
        /*0080*/ 	.byte	0x04, 0x0a
        /*0082*/ 	.short	(.L_25 - .L_24)
	.align		4
.L_24:
        /*0084*/ 	.word	index@(.nv.constant0.triton_poi_fused_convolution_9)
        /*0088*/ 	.short	0x0210
        /*008a*/ 	.short	0x0020


	//----- nvinfo : EIATTR_SW_WAR
	.align		4
.L_25:
        /*008c*/ 	.byte	0x04, 0x36
        /*008e*/ 	.short	(.L_27 - .L_26)
.L_26:
        /*0090*/ 	.word	0x00000008
.L_27:


//--------------------- .nv.callgraph             --------------------------
	.section	.nv.callgraph,"",@"SHT_CUDA_CALLGRAPH"
	.align	4
	.sectionentsize	8
	.align		4
        /*0000*/ 	.word	0x00000000
	.align		4
        /*0004*/ 	.word	0xffffffff
	.align		4
        /*0008*/ 	.word	0x00000000
	.align		4
        /*000c*/ 	.word	0xfffffffe
	.align		4
        /*0010*/ 	.word	0x00000000
	.align		4
        /*0014*/ 	.word	0xfffffffd
	.align		4
        /*0018*/ 	.word	0x00000000
	.align		4
        /*001c*/ 	.word	0xfffffffc


//--------------------- .text.triton_poi_fused_convolution_9 --------------------------
	.section	.text.triton_poi_fused_convolution_9,"ax",@progbits
	.sectionflags	@"SHF_BARRIERS=1"
	.align	128
        .global         triton_poi_fused_convolution_9
        .type           triton_poi_fused_convolution_9,@function
        .size           triton_poi_fused_convolution_9,(.L_x_1 - triton_poi_fused_convolution_9)
        .other          triton_poi_fused_convolution_9,@"STO_CUDA_ENTRY STV_DEFAULT"
triton_poi_fused_convolution_9:
.text.triton_poi_fused_convolution_9:
[----:B------:R-:W0:Y:S02]  /*0000*/  LDC R1, c[0x0][0x28] ;  /* 0x00000a00ff017b82 */ /* 0x000e240000000800 */
[----:B------:R-:W1:Y:S01]  /*0010*/  S2R R13, SR_TID.X ;  /* 0x00000000000d7919 */ /* 0x000e620000002100 */
[----:B------:R-:W-:Y:S01]  /*0020*/  ULDC.64 UR6, c[0x0][0x208] ;  /* 0x0000820000067ab9 */ /* 0x000fe20000000a00 */
[----:B------:R-:W2:Y:S01]  /*0030*/  S2R R2, SR_CTAID.Y ;  /* 0x0000000000027919 */ /* 0x000ea20000002600 */
[----:B------:R-:W3:Y:S01]  /*0040*/  S2R R12, SR_CTAID.X ;  /* 0x00000000000c7919 */ /* 0x000ee20000002500 */
[----:B-1----:R-:W-:Y:S02]  /*0050*/  LOP3.LUT R9, R13, 0x1, RZ, 0xc0, !PT ;  /* 0x000000010d097812 */ /* 0x002fe400078ec0ff */
[----:B------:R-:W-:Y:S01]  /*0060*/  SHF.R.U32.HI R8, RZ, 0x1, R13 ;  /* 0x00000001ff087819 */ /* 0x000fe2000001160d */
[----:B--2---:R-:W-:Y:S01]  /*0070*/  IMAD.SHL.U32 R0, R2, 0x8, RZ ;  /* 0x0000000802007824 */ /* 0x004fe200078e00ff */
[----:B------:R-:W-:Y:S02]  /*0080*/  SHF.R.S32.HI R5, RZ, 0x1c, R2 ;  /* 0x0000001cff057819 */ /* 0x000fe40000011402 */
[----:B------:R-:W1:Y:S01]  /*0090*/  LDC.64 R2, c[0x0][0x210] ;  /* 0x00008400ff027b82 */ /* 0x000e620000000a00 */
[----:B------:R-:W-:Y:S01]  /*00a0*/  IMAD R4, R9, 0x4, R0 ;  /* 0x0000000409047824 */ /* 0x000fe200078e0200 */
[----:B------:R-:W-:Y:S01]  /*00b0*/  SGXT R5, R5, 0x1 ;  /* 0x000000010505781a */ /* 0x000fe20000000200 */
[----:B---3--:R-:W-:Y:S01]  /*00c0*/  IMAD.SHL.U32 R12, R12, 0x40, RZ ;  /* 0x000000400c0c7824 */ /* 0x008fe200078e00ff */
[----:B------:R-:W-:-:S02]  /*00d0*/  SGXT.U32 R8, R8, 0x6 ;  /* 0x000000060808781a */ /* 0x000fc40000000000 */
[----:B------:R-:W-:-:S04]  /*00e0*/  LEA.HI R5, R5, R4, RZ, 0x8 ;  /* 0x0000000405057211 */ /* 0x000fc800078f40ff */
[C---:B------:R-:W-:Y:S01]  /*00f0*/  LOP3.LUT R7, R5.reuse, 0xffffff00, RZ, 0xc0, !PT ;  /* 0xffffff0005077812 */ /* 0x040fe200078ec0ff */
[----:B------:R-:W-:-:S04]  /*0100*/  IMAD.SHL.U32 R5, R5, 0x40, RZ ;  /* 0x0000004005057824 */ /* 0x000fc800078e00ff */
[----:B------:R-:W-:Y:S01]  /*0110*/  IMAD.IADD R7, R4, 0x1, -R7 ;  /* 0x0000000104077824 */ /* 0x000fe200078e0a07 */
[----:B------:R-:W-:Y:S02]  /*0120*/  LOP3.LUT R4, R12, R8, RZ, 0xfc, !PT ;  /* 0x000000080c047212 */ /* 0x000fe400078efcff */
[----:B------:R-:W-:Y:S02]  /*0130*/  LOP3.LUT R6, R5, 0xffffc000, RZ, 0xc0, !PT ;  /* 0xffffc00005067812 */ /* 0x000fe400078ec0ff */
[C---:B------:R-:W-:Y:S01]  /*0140*/  ISETP.GE.AND P0, PT, R4.reuse, 0x40, PT ;  /* 0x000000400400780c */ /* 0x040fe20003f06270 */
[----:B------:R-:W-:Y:S01]  /*0150*/  IMAD R7, R4, 0x100, R7 ;  /* 0x0000010004077824 */ /* 0x000fe200078e0207 */
[----:B------:R-:W-:-:S03]  /*0160*/  CS2R R4, SRZ ;  /* 0x0000000000047805 */ /* 0x000fc6000001ff00 */
[----:B------:R-:W-:Y:S01]  /*0170*/  IMAD.IADD R17, R7, 0x1, R6 ;  /* 0x0000000107117824 */ /* 0x000fe200078e0206 */
[----:B------:R-:W-:-:S03]  /*0180*/  CS2R R6, SRZ ;  /* 0x0000000000067805 */ /* 0x000fc6000001ff00 */
[----:B-1----:R-:W-:-:S05]  /*0190*/  IMAD.WIDE R2, R17, 0x4, R2 ;  /* 0x0000000411027825 */ /* 0x002fca00078e0202 */
[----:B------:R1:W2:Y:S01]  /*01a0*/  @!P0 LDG.E.EL.128 R4, desc[UR6][R2.64] ;  /* 0x0000000602048981 */ /* 0x0002a2000c2e1d00 */
[----:B------:R-:W3:Y:S01]  /*01b0*/  S2UR UR5, SR_CgaCtaId ;  /* 0x00000000000579c3 */ /* 0x000ee20000008800 */
[----:B------:R-:W-:Y:S01]  /*01c0*/  UMOV UR4, 0x400 ;  /* 0x0000040000047882 */ /* 0x000fe20000000000 */
[----:B------:R-:W-:Y:S01]  /*01d0*/  IMAD.SHL.U32 R10, R9, 0x100, RZ ;  /* 0x00000100090a7824 */ /* 0x000fe200078e00ff */
[----:B------:R-:W-:Y:S01]  /*01e0*/  PRMT R8, R8, 0x6540, R9 ;  /* 0x0000654008087816 */ /* 0x000fe20000000009 */
[----:B------:R-:W-:Y:S01]  /*01f0*/  IMAD.SHL.U32 R15, R13, 0x10, RZ ;  /* 0x000000100d0f7824 */ /* 0x000fe200078e00ff */
[--C-:B------:R-:W-:Y:S02]  /*0200*/  SHF.R.U32.HI R14, RZ, 0x2, R13.reuse ;  /* 0x00000002ff0e7819 */ /* 0x100fe4000001160d */
[----:B------:R-:W-:Y:S02]  /*0210*/  SHF.R.U32.HI R20, RZ, 0x4, R13 ;  /* 0x00000004ff147819 */ /* 0x000fe4000001160d */
[----:B------:R-:W-:Y:S01]  /*0220*/  LOP3.LUT R14, R14, 0x1c, RZ, 0xc0, !PT ;  /* 0x0000001c0e0e7812 */ /* 0x000fe200078ec0ff */
[----:B-1----:R-:W1:Y:S01]  /*0230*/  LDC.64 R2, c[0x0][0x220] ;  /* 0x00008800ff027b82 */ /* 0x002e620000000a00 */
[----:B------:R-:W-:Y:S01]  /*0240*/  LOP3.LUT R15, R15, 0x7f0, RZ, 0xc0, !PT ;  /* 0x000007f00f0f7812 */ /* 0x000fe200078ec0ff */
[----:B---3--:R-:W-:-:S06]  /*0250*/  UPRMT UR4, UR5, 0x654, UR4 ;  /* 0x0000065405047896 */ /* 0x008fcc0008000004 */
[----:B------:R-:W-:Y:S02]  /*0260*/  LEA R9, R9, UR4, 0x4 ;  /* 0x0000000409097c11 */ /* 0x000fe4000f8e20ff */
[----:B------:R-:W-:Y:S02]  /*0270*/  LEA.HI R11, R10, UR4, RZ, 0x1c ;  /* 0x000000040a0b7c11 */ /* 0x000fe4000f8fe0ff */
[----:B------:R-:W-:Y:S01]  /*0280*/  IADD3 R18, R15, UR4, R14 ;  /* 0x000000040f127c10 */ /* 0x000fe2000fffe00e */
[C---:B------:R-:W-:Y:S01]  /*0290*/  IMAD R19, R8.reuse, 0x4, R9 ;  /* 0x0000000408137824 */ /* 0x040fe200078e0209 */
[----:B------:R-:W3:Y:S01]  /*02a0*/  LDC.64 R14, c[0x0][0x218] ;  /* 0x00008600ff0e7b82 */ /* 0x000ee20000000a00 */
[----:B------:R-:W-:Y:S02]  /*02b0*/  IMAD R16, R8, 0x4, R11 ;  /* 0x0000000408107824 */ /* 0x000fe400078e020b */
[----:B-1----:R-:W-:Y:S01]  /*02c0*/  IMAD.WIDE R2, R17, 0x4, R2 ;  /* 0x0000000411027825 */ /* 0x002fe200078e0202 */
[----:B--2---:R1:W-:Y:S04]  /*02d0*/  STS [R19], R4 ;  /* 0x0000000413007388 */ /* 0x0043e80000000800 */
[----:B------:R-:W-:Y:S04]  /*02e0*/  STS [R16+0x104], R5 ;  /* 0x0001040510007388 */ /* 0x000fe80000000800 */
[----:B------:R-:W-:Y:S01]  /*02f0*/  STS [R16+0x208], R6 ;  /* 0x0002080610007388 */ /* 0x000fe20000000800 */
[----:B-1----:R-:W-:Y:S01]  /*0300*/  IMAD.SHL.U32 R19, R13, 0x4, RZ ;  /* 0x000000040d137824 */ /* 0x002fe200078e00ff */
[----:B------:R-:W-:-:S02]  /*0310*/  SGXT.U32 R13, R20, 0x3 ;  /* 0x00000003140d781a */ /* 0x000fc40000000000 */
[----:B------:R-:W-:Y:S02]  /*0320*/  STS [R16+0x30c], R7 ;  /* 0x00030c0710007388 */ /* 0x000fe40000000800 */
[----:B------:R-:W-:Y:S01]  /*0330*/  LOP3.LUT R12, R12, 0x3c, R19, 0xf8, !PT ;  /* 0x0000003c0c0c7812 */ /* 0x000fe200078ef813 */
[----:B------:R-:W-:Y:S01]  /*0340*/  BAR.SYNC.DEFER_BLOCKING 0x0 ;  /* 0x0000000000007b1d */ /* 0x000fe20000010000 */
[----:B------:R-:W-:Y:S02]  /*0350*/  LOP3.LUT R13, R0, R13, RZ, 0xfc, !PT ;  /* 0x0000000d000d7212 */ /* 0x000fe400078efcff */
[----:B------:R-:W-:-:S03]  /*0360*/  ISETP.GE.AND P1, PT, R12, 0x40, PT ;  /* 0x000000400c00780c */ /* 0x000fc60003f26270 */
[----:B------:R-:W-:-:S04]  /*0370*/  IMAD R13, R13, 0x40, R12 ;  /* 0x000000400d0d7824 */ /* 0x000fc800078e020c */
[----:B---3--:R-:W-:Y:S01]  /*0380*/  IMAD.WIDE R14, R13, 0x4, R14 ;  /* 0x000000040d0e7825 */ /* 0x008fe200078e020e */
[----:B------:R-:W-:Y:S04]  /*0390*/  LDS R8, [R18] ;  /* 0x0000000012087984 */ /* 0x000fe80000000800 */
[----:B------:R-:W-:Y:S04]  /*03a0*/  LDS R9, [R18+0x4] ;  /* 0x0000040012097984 */ /* 0x000fe80000000800 */
[----:B------:R-:W-:Y:S04]  /*03b0*/  LDS R10, [R18+0x8] ;  /* 0x00000800120a7984 */ /* 0x000fe80000000800 */
[----:B------:R-:W1:Y:S04]  /*03c0*/  LDS R11, [R18+0xc] ;  /* 0x00000c00120b7984 */ /* 0x000e680000000800 */
[----:B-1----:R1:W-:Y:S01]  /*03d0*/  @!P1 STG.E.128 desc[UR6][R14.64], R8 ;  /* 0x000000080e009986 */ /* 0x0023e2000c101d06 */
[----:B------:R-:W-:Y:S05]  /*03e0*/  @P0 EXIT ;  /* 0x000000000000094d */ /* 0x000fea0003800000 */
[----:B------:R-:W-:Y:S01]  /*03f0*/  STG.E.128 desc[UR6][R2.64], R4 ;  /* 0x0000000402007986 */ /* 0x000fe2000c101d06 */
[----:B------:R-:W-:Y:S05]  /*0400*/  EXIT ;  /* 0x000000000000794d */ /* 0x000fea0003800000 */
.L_x_0:
[----:B------:R-:W-:-:S00]  /*0410*/  BRA `(.L_x_0) ;  /* 0xfffffffc00fc7947 */ /* 0x000fc0000383ffff */
[----:B------:R-:W-:-:S00]  /*0420*/  NOP ;  /* 0x0000000000007918 */ /* 0x000fc00000000000 */
        /* <DEDUP_REMOVED lines=13> */
.L_x_1:


//--------------------- .nv.shared.triton_poi_fused_convolution_9 --------------------------
	.section	.nv.shared.triton_poi_fused_convolution_9,"aw",@nobits
	.sectionflags	@""
	.align	16
	.zero		1024


//--------------------- .nv.constant0.triton_poi_fused_convolution_9 --------------------------
	.section	.nv.constant0.triton_poi_fused_convolution_9,"a",@progbits
	.sectionflags	@""
	.align	4
.nv.constant0.triton_poi_fused_convolution_9:
	.zero		560
